	.headerflags	@"EF_CUDA_TEXMODE_UNIFIED EF_CUDA_64BIT_ADDRESS EF_CUDA_ACCELERATORS EF_CUDA_SM90 EF_CUDA_VIRTUAL_SM(EF_CUDA_SM90)"
	.elftype	@"ET_EXEC"


//--------------------- .nv.info                  --------------------------
	.section	.nv.info,"",@"SHT_CUDA_INFO"
	.align	4


	//----- nvinfo : EIATTR_REGCOUNT
	.align		4
        /*0000*/ 	.byte	0x04, 0x2f
        /*0002*/ 	.short	(.L_1 - .L_0)
	.align		4
.L_0:
        /*0004*/ 	.word	index@(triton_poi_fused_relu_20)
        /*0008*/ 	.word	0x0000000a


	//----- nvinfo : EIATTR_MIN_STACK_SIZE
	.align		4
.L_1:
        /*000c*/ 	.byte	0x04, 0x12
        /*000e*/ 	.short	(.L_3 - .L_2)
	.align		4
.L_2:
        /*0010*/ 	.word	index@(triton_poi_fused_relu_20)
        /*0014*/ 	.word	0x00000000


	//----- nvinfo : EIATTR_FRAME_SIZE
	.align		4
.L_3:
        /*0018*/ 	.byte	0x04, 0x11
        /*001a*/ 	.short	(.L_5 - .L_4)
	.align		4
.L_4:
        /*001c*/ 	.word	index@(triton_poi_fused_relu_20)
        /*0020*/ 	.word	0x00000000


	//----- nvinfo : EIATTR_MIN_STACK_SIZE
	.align		4
.L_5:
        /*0024*/ 	.byte	0x04, 0x12
        /*0026*/ 	.short	(.L_7 - .L_6)
	.align		4
.L_6:
        /*0028*/ 	.word	index@(triton_poi_fused_relu_20)
        /*002c*/ 	.word	0x00000000
.L_7:


//--------------------- .nv.info.triton_poi_fused_relu_20 --------------------------
	.section	.nv.info.triton_poi_fused_relu_20,"",@"SHT_CUDA_INFO"
	.sectionflags	@""
	.align	4


	//----- nvinfo : EIATTR_CUDA_API_VERSION
	.align		4
        /*0000*/ 	.byte	0x04, 0x37
        /*0002*/ 	.short	(.L_9 - .L_8)
.L_8:
        /*0004*/ 	.word	0x0000007c


	//----- nvinfo : EIATTR_KPARAM_INFO
	.align		4
.L_9:
        /*0008*/ 	.byte	0x04, 0x17
        /*000a*/ 	.short	(.L_11 - .L_10)
.L_10:
        /*000c*/ 	.word	0x00000000
        /*0010*/ 	.short	0x0001
        /*0012*/ 	.short	0x0008
        /*0014*/ 	.byte	0x00, 0xf0, 0x11, 0x00


	//----- nvinfo : EIATTR_KPARAM_INFO
	.align		4
.L_11:
        /*0018*/ 	.byte	0x04, 0x17
        /*001a*/ 	.short	(.L_13 - .L_12)
.L_12:
        /*001c*/ 	.word	0x00000000
        /*0020*/ 	.short	0x0000
        /*0022*/ 	.short	0x0000
        /*0024*/ 	.byte	0x00, 0xf4, 0x21, 0x00


	//----- nvinfo : EIATTR_SPARSE_MMA_MASK
	.align		4
.L_13:
        /*0028*/ 	.byte	0x03, 0x50
        /*002a*/ 	.short	0x0000


	//----- nvinfo : EIATTR_MAXREG_COUNT
	.align		4
        /*002c*/ 	.byte	0x03, 0x1b
        /*002e*/ 	.short	0x00ff


	//----- nvinfo : EIATTR_EXIT_INSTR_OFFSETS
	.align		4
        /*0030*/ 	.byte	0x04, 0x1c
        /*0032*/ 	.short	(.L_15 - .L_14)


	//   ....[0]....
.L_14:
        /*0034*/ 	.word	0x00000130


	//----- nvinfo : EIATTR_REQNTID
	.align		4
.L_15:
        /*0038*/ 	.byte	0x04, 0x10
        /*003a*/ 	.short	(.L_17 - .L_16)
.L_16:
        /*003c*/ 	.word	0x00000080
        /*0040*/ 	.word	0x00000001
        /*0044*/ 	.word	0x00000001


	//----- nvinfo : EIATTR_CBANK_PARAM_SIZE
	.align		4
.L_17:
        /*0048*/ 	.byte	0x03, 0x19
        /*004a*/ 	.short	0x000c


	//----- nvinfo : EIATTR_PARAM_CBANK
	.align		4
        /*004c*/ 	.byte	0x04, 0x0a
        /*004e*/ 	.short	(.L_19 - .L_18)
	.align		4
.L_18:
        /*0050*/ 	.word	index@(.nv.constant0.triton_poi_fused_relu_20)
        /*0054*/ 	.short	0x0210
        /*0056*/ 	.short	0x000c


	//----- nvinfo : EIATTR_SW_WAR
	.align		4
.L_19:
        /*0058*/ 	.byte	0x04, 0x36
        /*005a*/ 	.short	(.L_21 - .L_20)
.L_20:
        /*005c*/ 	.word	0x00000008
.L_21:


//--------------------- .nv.callgraph             --------------------------
	.section	.nv.callgraph,"",@"SHT_CUDA_CALLGRAPH"
	.align	4
	.sectionentsize	8
	.align		4
        /*0000*/ 	.word	0x00000000
	.align		4
        /*0004*/ 	.word	0xffffffff
	.align		4
        /*0008*/ 	.word	0x00000000
	.align		4
        /*000c*/ 	.word	0xfffffffe
	.align		4
        /*0010*/ 	.word	0x00000000
	.align		4
        /*0014*/ 	.word	0xfffffffd
	.align		4
        /*0018*/ 	.word	0x00000000
	.align		4
        /*001c*/ 	.word	0xfffffffc


//--------------------- .text.triton_poi_fused_relu_20 --------------------------
	.section	.text.triton_poi_fused_relu_20,"ax",@progbits
	.align	128
        .global         triton_poi_fused_relu_20
        .type           triton_poi_fused_relu_20,@function
        .size           triton_poi_fused_relu_20,(.L_x_1 - triton_poi_fused_relu_20)
        .other          triton_poi_fused_relu_20,@"STO_CUDA_ENTRY STV_DEFAULT"
triton_poi_fused_relu_20:
.text.triton_poi_fused_relu_20:
[----:B------:R-:W-:Y:S01]  /*0000*/  LDC R1, c[0x0][0x28] ;  /* 0x00000a00ff017b82 */ /* 0x000fe20000000800 */
[----:B------:R-:W1:Y:S07]  /*0010*/  S2R R0, SR_TID.X ;  /* 0x0000000000007919 */ /* 0x000e6e0000002100 */
[----:B------:R-:W2:Y:S01]  /*0020*/  LDC.64 R2, c[0x0][0x210] ;  /* 0x00008400ff027b82 */ /* 0x000ea20000000a00 */
[----:B------:R-:W-:Y:S01]  /*0030*/  ULDC.64 UR4, c[0x0][0x208] ;  /* 0x0000820000047ab9 */ /* 0x000fe20000000a00 */
[----:B------:R-:W3:Y:S01]  /*0040*/  S2R R5, SR_CTAID.X ;  /* 0x0000000000057919 */ /* 0x000ee20000002500 */
[----:B-1----:R-:W-:-:S05]  /*0050*/  IMAD.SHL.U32 R0, R0, 0x4, RZ ;  /* 0x0000000400007824 */ /* 0x002fca00078e00ff */
[----:B------:R-:W-:-:S05]  /*0060*/  LOP3.LUT R0, R0, 0x1fc, RZ, 0xc0, !PT ;  /* 0x000001fc00007812 */ /* 0x000fca00078ec0ff */
[----:B---3--:R-:W-:-:S04]  /*0070*/  IMAD R5, R5, 0x200, R0 ;  /* 0x0000020005057824 */ /* 0x008fc800078e0200 */
[----:B--2---:R-:W-:-:S05]  /*0080*/  IMAD.WIDE R2, R5, 0x4, R2 ;  /* 0x0000000405027825 */ /* 0x004fca00078e0202 */
[----:B------:R-:W2:Y:S02]  /*0090*/  LDG.E.128 R4, desc[UR4][R2.64] ;  /* 0x0000000402047981 */ /* 0x000ea4000c1e1d00 */
[----:B--2---:R-:W-:Y:S02]  /*00a0*/  FSETP.GEU.AND P0, PT, R4, RZ, PT ;  /* 0x000000ff0400720b */ /* 0x004fe40003f0e000 */
[----:B------:R-:W-:Y:S02]  /*00b0*/  FSETP.GEU.AND P1, PT, R5, RZ, PT ;  /* 0x000000ff0500720b */ /* 0x000fe40003f2e000 */
[----:B------:R-:W-:Y:S02]  /*00c0*/  FSETP.GEU.AND P2, PT, R6, RZ, PT ;  /* 0x000000ff0600720b */ /* 0x000fe40003f4e000 */
[----:B------:R-:W-:Y:S02]  /*00d0*/  FSETP.GEU.AND P3, PT, R7, RZ, PT ;  /* 0x000000ff0700720b */ /* 0x000fe40003f6e000 */
[----:B------:R-:W-:-:S02]  /*00e0*/  FSEL R4, R4, RZ, P0 ;  /* 0x000000ff04047208 */ /* 0x000fc40000000000 */
[----:B------:R-:W-:Y:S02]  /*00f0*/  FSEL R5, R5, RZ, P1 ;  /* 0x000000ff05057208 */ /* 0x000fe40000800000 */
[----:B------:R-:W-:Y:S02]  /*0100*/  FSEL R6, R6, RZ, P2 ;  /* 0x000000ff06067208 */ /* 0x000fe40001000000 */
[----:B------:R-:W-:-:S05]  /*0110*/  FSEL R7, R7, RZ, P3 ;  /* 0x000000ff07077208 */ /* 0x000fca0001800000 */
[----:B------:R-:W-:Y:S01]  /*0120*/  STG.E.128 desc[UR4][R2.64], R4 ;  /* 0x0000000402007986 */ /* 0x000fe2000c101d04 */
[----:B------:R-:W-:Y:S05]  /*0130*/  EXIT ;  /* 0x000000000000794d */ /* 0x000fea0003800000 */
.L_x_0:
[----:B------:R-:W-:-:S00]  /*0140*/  BRA `(.L_x_0) ;  /* 0xfffffffc00fc7947 */ /* 0x000fc0000383ffff */
[----:B------:R-:W-:-:S00]  /*0150*/  NOP ;  /* 0x0000000000007918 */ /* 0x000fc00000000000 */
        /* <DEDUP_REMOVED lines=10> */
.L_x_1:


//--------------------- .nv.constant0.triton_poi_fused_relu_20 --------------------------
	.section	.nv.constant0.triton_poi_fused_relu_20,"a",@progbits
	.sectionflags	@""
	.align	4
.nv.constant0.triton_poi_fused_relu_20:
	.zero		540
